	.headerflags	@"EF_CUDA_TEXMODE_UNIFIED EF_CUDA_64BIT_ADDRESS EF_CUDA_ACCELERATORS EF_CUDA_SM90 EF_CUDA_VIRTUAL_SM(EF_CUDA_SM90)"
	.elftype	@"ET_EXEC"


//--------------------- .nv.info                  --------------------------
	.section	.nv.info,"",@"SHT_CUDA_INFO"
	.align	4


	//----- nvinfo : EIATTR_REGCOUNT
	.align		4
        /*0000*/ 	.byte	0x04, 0x2f
        /*0002*/ 	.short	(.L_1 - .L_0)
	.align		4
.L_0:
        /*0004*/ 	.word	index@(triton_poi_fused_convolution_1)
        /*0008*/ 	.word	0x0000000c


	//----- nvinfo : EIATTR_MIN_STACK_SIZE
	.align		4
.L_1:
        /*000c*/ 	.byte	0x04, 0x12
        /*000e*/ 	.short	(.L_3 - .L_2)
	.align		4
.L_2:
        /*0010*/ 	.word	index@(triton_poi_fused_convolution_1)
        /*0014*/ 	.word	0x00000000


	//----- nvinfo : EIATTR_FRAME_SIZE
	.align		4
.L_3:
        /*0018*/ 	.byte	0x04, 0x11
        /*001a*/ 	.short	(.L_5 - .L_4)
	.align		4
.L_4:
        /*001c*/ 	.word	index@(triton_poi_fused_convolution_1)
        /*0020*/ 	.word	0x00000000


	//----- nvinfo : EIATTR_MIN_STACK_SIZE
	.align		4
.L_5:
        /*0024*/ 	.byte	0x04, 0x12
        /*0026*/ 	.short	(.L_7 - .L_6)
	.align		4
.L_6:
        /*0028*/ 	.word	index@(triton_poi_fused_convolution_1)
        /*002c*/ 	.word	0x00000000
.L_7:


//--------------------- .nv.info.triton_poi_fused_convolution_1 --------------------------
	.section	.nv.info.triton_poi_fused_convolution_1,"",@"SHT_CUDA_INFO"
	.sectionflags	@""
	.align	4


	//----- nvinfo : EIATTR_CUDA_API_VERSION
	.align		4
        /*0000*/ 	.byte	0x04, 0x37
        /*0002*/ 	.short	(.L_9 - .L_8)
.L_8:
        /*0004*/ 	.word	0x0000007c


	//----- nvinfo : EIATTR_KPARAM_INFO
	.align		4
.L_9:
        /*0008*/ 	.byte	0x04, 0x17
        /*000a*/ 	.short	(.L_11 - .L_10)
.L_10:
        /*000c*/ 	.word	0x00000000
        /*0010*/ 	.short	0x0002
        /*0012*/ 	.short	0x0010
        /*0014*/ 	.byte	0x00, 0xf0, 0x11, 0x00


	//----- nvinfo : EIATTR_KPARAM_INFO
	.align		4
.L_11:
        /*0018*/ 	.byte	0x04, 0x17
        /*001a*/ 	.short	(.L_13 - .L_12)
.L_12:
        /*001c*/ 	.word	0x00000000
        /*0020*/ 	.short	0x0001
        /*0022*/ 	.short	0x0008
        /*0024*/ 	.byte	0x00, 0xf4, 0x21, 0x00


	//----- nvinfo : EIATTR_KPARAM_INFO
	.align		4
.L_13:
        /*0028*/ 	.byte	0x04, 0x17
        /*002a*/ 	.short	(.L_15 - .L_14)
.L_14:
        /*002c*/ 	.word	0x00000000
        /*0030*/ 	.short	0x0000
        /*0032*/ 	.short	0x0000
        /*0034*/ 	.byte	0x00, 0xf4, 0x21, 0x00


	//----- nvinfo : EIATTR_SPARSE_MMA_MASK
	.align		4
.L_15:
        /*0038*/ 	.byte	0x03, 0x50
        /*003a*/ 	.short	0x0000


	//----- nvinfo : EIATTR_MAXREG_COUNT
	.align		4
        /*003c*/ 	.byte	0x03, 0x1b
        /*003e*/ 	.short	0x00ff


	//----- nvinfo : EIATTR_EXIT_INSTR_OFFSETS
	.align		4
        /*0040*/ 	.byte	0x04, 0x1c
        /*0042*/ 	.short	(.L_17 - .L_16)


	//   ....[0]....
.L_16:
        /*0044*/ 	.word	0x00000170


	//   ....[1]....
        /*0048*/ 	.word	0x00000190


	//----- nvinfo : EIATTR_REQNTID
	.align		4
.L_17:
        /*004c*/ 	.byte	0x04, 0x10
        /*004e*/ 	.short	(.L_19 - .L_18)
.L_18:
        /*0050*/ 	.word	0x00000080
        /*0054*/ 	.word	0x00000001
        /*0058*/ 	.word	0x00000001


	//----- nvinfo : EIATTR_CBANK_PARAM_SIZE
	.align		4
.L_19:
        /*005c*/ 	.byte	0x03, 0x19
        /*005e*/ 	.short	0x0014


	//----- nvinfo : EIATTR_PARAM_CBANK
	.align		4
        /*0060*/ 	.byte	0x04, 0x0a
        /*0062*/ 	.short	(.L_21 - .L_20)
	.align		4
.L_20:
        /*0064*/ 	.word	index@(.nv.constant0.triton_poi_fused_convolution_1)
        /*0068*/ 	.short	0x0210
        /*006a*/ 	.short	0x0014


	//----- nvinfo : EIATTR_SW_WAR
	.align		4
.L_21:
        /*006c*/ 	.byte	0x04, 0x36
        /*006e*/ 	.short	(.L_23 - .L_22)
.L_22:
        /*0070*/ 	.word	0x00000008
.L_23:


//--------------------- .nv.callgraph             --------------------------
	.section	.nv.callgraph,"",@"SHT_CUDA_CALLGRAPH"
	.align	4
	.sectionentsize	8
	.align		4
        /*0000*/ 	.word	0x00000000
	.align		4
        /*0004*/ 	.word	0xffffffff
	.align		4
        /*0008*/ 	.word	0x00000000
	.align		4
        /*000c*/ 	.word	0xfffffffe
	.align		4
        /*0010*/ 	.word	0x00000000
	.align		4
        /*0014*/ 	.word	0xfffffffd
	.align		4
        /*0018*/ 	.word	0x00000000
	.align		4
        /*001c*/ 	.word	0xfffffffc


//--------------------- .text.triton_poi_fused_convolution_1 --------------------------
	.section	.text.triton_poi_fused_convolution_1,"ax",@progbits
	.align	128
        .global         triton_poi_fused_convolution_1
        .type           triton_poi_fused_convolution_1,@function
        .size           triton_poi_fused_convolution_1,(.L_x_1 - triton_poi_fused_convolution_1)
        .other          triton_poi_fused_convolution_1,@"STO_CUDA_ENTRY STV_DEFAULT"
triton_poi_fused_convolution_1:
.text.triton_poi_fused_convolution_1:
[----:B------:R-:W0:Y:S02]  /*0000*/  LDC R1, c[0x0][0x28] ;  /* 0x00000a00ff017b82 */ /* 0x000e240000000800 */
[----:B------:R-:W1:Y:S01]  /*0010*/  S2R R0, SR_TID.X ;  /* 0x0000000000007919 */ /* 0x000e620000002100 */
[----:B------:R-:W2:Y:S01]  /*0020*/  LDC.64 R2, c[0x0][0x210] ;  /* 0x00008400ff027b82 */ /* 0x000ea20000000a00 */
[----:B------:R-:W-:Y:S01]  /*0030*/  ULDC.64 UR4, c[0x0][0x208] ;  /* 0x0000820000047ab9 */ /* 0x000fe20000000a00 */
[----:B------:R-:W3:Y:S01]  /*0040*/  S2R R7, SR_CTAID.X ;  /* 0x0000000000077919 */ /* 0x000ee20000002500 */
[----:B-1----:R-:W-:Y:S02]  /*0050*/  LOP3.LUT R0, R0, 0x7f, RZ, 0xc0, !PT ;  /* 0x0000007f00007812 */ /* 0x002fe400078ec0ff */
[----:B---3--:R-:W-:-:S03]  /*0060*/  SHF.R.S32.HI R4, RZ, 0x18, R7 ;  /* 0x00000018ff047819 */ /* 0x008fc60000011407 */
[----:B------:R-:W-:Y:S01]  /*0070*/  IMAD R7, R7, 0x80, R0 ;  /* 0x0000008007077824 */ /* 0x000fe200078e0200 */
[----:B------:R-:W-:-:S03]  /*0080*/  SGXT R0, R4, 0x1 ;  /* 0x000000010400781a */ /* 0x000fc60000000200 */
[C---:B--2---:R-:W-:Y:S01]  /*0090*/  IMAD.WIDE R2, R7.reuse, 0x4, R2 ;  /* 0x0000000407027825 */ /* 0x044fe200078e0202 */
[----:B------:R-:W1:Y:S01]  /*00a0*/  LDC.64 R4, c[0x0][0x218] ;  /* 0x00008600ff047b82 */ /* 0x000e620000000a00 */
[----:B------:R-:W-:Y:S02]  /*00b0*/  ISETP.GE.AND P0, PT, R7, 0x80, PT ;  /* 0x000000800700780c */ /* 0x000fe40003f06270 */
[----:B------:R-:W-:Y:S01]  /*00c0*/  LEA.HI R0, R0, R7, RZ, 0x4 ;  /* 0x0000000700007211 */ /* 0x000fe200078f20ff */
[----:B------:R-:W-:-:S03]  /*00d0*/  IMAD.MOV.U32 R7, RZ, RZ, RZ ;  /* 0x000000ffff077224 */ /* 0x000fc600078e00ff */
[----:B------:R-:W-:-:S04]  /*00e0*/  SHF.R.S32.HI R9, RZ, 0x4, R0 ;  /* 0x00000004ff097819 */ /* 0x000fc80000011400 */
[----:B------:R-:W-:-:S04]  /*00f0*/  LEA.HI R0, R0, R9, RZ, 0x1 ;  /* 0x0000000900007211 */ /* 0x000fc800078f08ff */
[----:B------:R-:W-:-:S05]  /*0100*/  LOP3.LUT R0, R0, 0xfffffffe, RZ, 0xc0, !PT ;  /* 0xfffffffe00007812 */ /* 0x000fca00078ec0ff */
[----:B------:R-:W-:Y:S02]  /*0110*/  IMAD.IADD R9, R9, 0x1, -R0 ;  /* 0x0000000109097824 */ /* 0x000fe400078e0a00 */
[----:B------:R-:W-:Y:S02]  /*0120*/  IMAD.MOV.U32 R0, RZ, RZ, RZ ;  /* 0x000000ffff007224 */ /* 0x000fe400078e00ff */
[----:B-1----:R-:W-:-:S04]  /*0130*/  IMAD.WIDE R4, R9, 0x4, R4 ;  /* 0x0000000409047825 */ /* 0x002fc800078e0204 */
[----:B------:R-:W2:Y:S04]  /*0140*/  @!P0 LDG.E R0, desc[UR4][R2.64] ;  /* 0x0000000402008981 */ /* 0x000ea8000c1e1900 */
[----:B------:R-:W2:Y:S02]  /*0150*/  @!P0 LDG.E.EL R7, desc[UR4][R4.64] ;  /* 0x0000000404078981 */ /* 0x000ea4000c2e1900 */
[----:B--2---:R-:W-:Y:S01]  /*0160*/  FADD R7, R7, R0 ;  /* 0x0000000007077221 */ /* 0x004fe20000000000 */
[----:B------:R-:W-:Y:S06]  /*0170*/  @P0 EXIT ;  /* 0x000000000000094d */ /* 0x000fec0003800000 */
[----:B------:R-:W-:Y:S01]  /*0180*/  STG.E desc[UR4][R2.64], R7 ;  /* 0x0000000702007986 */ /* 0x000fe2000c101904 */
[----:B------:R-:W-:Y:S05]  /*0190*/  EXIT ;  /* 0x000000000000794d */ /* 0x000fea0003800000 */
.L_x_0:
[----:B------:R-:W-:-:S00]  /*01a0*/  BRA `(.L_x_0) ;  /* 0xfffffffc00fc7947 */ /* 0x000fc0000383ffff */
[----:B------:R-:W-:-:S00]  /*01b0*/  NOP ;  /* 0x0000000000007918 */ /* 0x000fc00000000000 */
        /* <DEDUP_REMOVED lines=12> */
.L_x_1:


//--------------------- .nv.constant0.triton_poi_fused_convolution_1 --------------------------
	.section	.nv.constant0.triton_poi_fused_convolution_1,"a",@progbits
	.sectionflags	@""
	.align	4
.nv.constant0.triton_poi_fused_convolution_1:
	.zero		548
